//
// Generated by NVIDIA NVVM Compiler
//
// Compiler Build ID: CL-36424714
// Cuda compilation tools, release 13.0, V13.0.88
// Based on NVVM 20.0.0
//

.version 9.0
.target sm_100
.address_size 64

	// .globl	_Z11hello_worldv
.extern .func  (.param .b32 func_retval0) vprintf
(
	.param .b64 vprintf_param_0,
	.param .b64 vprintf_param_1
)
;
.global .align 1 .b8 $str[13] = {104, 101, 108, 108, 111, 32, 119, 111, 114, 108, 100, 10};

.visible .entry _Z11hello_worldv()
{
	.reg .b32 	%r<3>;
	.reg .b64 	%rd<3>;

	mov.u64 	%rd1, $str;
	cvta.global.u64 	%rd2, %rd1;
	{ // callseq 0, 0
	.param .b64 param0;
	st.param.b64 	[param0], %rd2;
	.param .b64 param1;
	st.param.b64 	[param1], 0;
	.param .b32 retval0;
	call.uni (retval0), 
	vprintf, 
	(
	param0, 
	param1
	);
	ld.param.b32 	%r1, [retval0];
	} // callseq 0
	ret;

}


// ===== COMPILED SASS (sm_100) =====

	.target	sm_100

	.elftype	@"ET_EXEC"


//--------------------- .note.nv.tkinfo           --------------------------
	.section	.note.nv.tkinfo,"",@"SHT_NOTE"
	.sectionflags	@"SHF_NOTE_NV_TKINFO"
	.tkinfo
        /*0018*/ 	.word	0x00000002
        /*0030*/ 	.string	""
        /*0030*/ 	.string	"ptxas"
        /*0030*/ 	.string	"Cuda compilation tools, release 13.0, V13.0.88"
        /*0030*/ 	.string	"Build cuda_13.0.r13.0/compiler.36424714_0"
        /*0030*/ 	.string	"-arch sm_100 -m 64 "



//--------------------- .note.nv.cuinfo           --------------------------
	.section	.note.nv.cuinfo,"",@"SHT_NOTE"
	.sectionflags	@"SHF_NOTE_NV_CUINFO"
        /*0018*/ 	.short	0x0002
        /*001a*/ 	.short	0x0064
        /*001c*/ 	.short	0x0082
	.zero		2


//--------------------- .nv.info                  --------------------------
	.section	.nv.info,"",@"SHT_CUDA_INFO"
	.align	4


	//----- nvinfo : EIATTR_REGCOUNT
	.align		4
        /*0000*/ 	.byte	0x04, 0x2f
        /*0002*/ 	.short	(.L_2 - .L_1)
	.align		4
.L_1:
        /*0004*/ 	.word	index@(_Z11hello_worldv)
        /*0008*/ 	.word	0x00000018


	//----- nvinfo : EIATTR_FRAME_SIZE
	.align		4
.L_2:
        /*000c*/ 	.byte	0x04, 0x11
        /*000e*/ 	.short	(.L_4 - .L_3)
	.align		4
.L_3:
        /*0010*/ 	.word	index@(_Z11hello_worldv)
        /*0014*/ 	.word	0x00000000


	//----- nvinfo : EIATTR_MIN_STACK_SIZE
	.align		4
.L_4:
        /*0018*/ 	.byte	0x04, 0x12
        /*001a*/ 	.short	(.L_6 - .L_5)
	.align		4
.L_5:
        /*001c*/ 	.word	index@(_Z11hello_worldv)
        /*0020*/ 	.word	0x00000000
.L_6:


//--------------------- .nv.compat                --------------------------
	.section	.nv.compat,"",@"SHT_CUDA_COMPAT_INFO"
	.align	4
        /*0000*/ 	.byte	0x02, 0x09, 0x00, 0x00, 0x02, 0x02, 0x01, 0x00, 0x02, 0x05, 0x05, 0x00, 0x03, 0x07, 0x01, 0x01
        /*0010*/ 	.byte	0x02, 0x03, 0x00, 0x00, 0x02, 0x06, 0x01, 0x00, 0x04, 0x0b, 0x08, 0x00, 0x09, 0x00, 0x00, 0x00
        /*0020*/ 	.byte	0x00, 0x00, 0x00, 0x00


//--------------------- .nv.info._Z11hello_worldv --------------------------
	.section	.nv.info._Z11hello_worldv,"",@"SHT_CUDA_INFO"
	.sectionflags	@""
	.align	4


	//----- nvinfo : EIATTR_CUDA_API_VERSION
	.align		4
        /*0000*/ 	.byte	0x04, 0x37
        /*0002*/ 	.short	(.L_8 - .L_7)
.L_7:
        /*0004*/ 	.word	0x00000082


	//----- nvinfo : EIATTR_SPARSE_MMA_MASK
	.align		4
.L_8:
        /*0008*/ 	.byte	0x03, 0x50
        /*000a*/ 	.short	0x0000


	//----- nvinfo : EIATTR_MAXREG_COUNT
	.align		4
        /*000c*/ 	.byte	0x03, 0x1b
        /*000e*/ 	.short	0x00ff


	//----- nvinfo : EIATTR_EXTERNS
	.align		4
        /*0010*/ 	.byte	0x04, 0x0f
        /*0012*/ 	.short	(.L_10 - .L_9)


	//   ....[0]....
	.align		4
.L_9:
        /*0014*/ 	.word	index@(vprintf)


	//----- nvinfo : EIATTR_MERCURY_ISA_VERSION
	.align		4
.L_10:
        /*0018*/ 	.byte	0x03, 0x5f
        /*001a*/ 	.short	0x0101


	//----- nvinfo : EIATTR_VRC_CTA_INIT_COUNT
	.align		4
        /*001c*/ 	.byte	0x02, 0x4a
	.zero		1
	.zero		1


	//----- nvinfo : EIATTR_SYSCALL_OFFSETS
	.align		4
        /*0020*/ 	.byte	0x04, 0x46
        /*0022*/ 	.short	(.L_12 - .L_11)


	//   ....[0]....
.L_11:
        /*0024*/ 	.word	0x00000080


	//----- nvinfo : EIATTR_EXIT_INSTR_OFFSETS
	.align		4
.L_12:
        /*0028*/ 	.byte	0x04, 0x1c
        /*002a*/ 	.short	(.L_14 - .L_13)


	//   ....[0]....
.L_13:
        /*002c*/ 	.word	0x00000090


	//----- nvinfo : EIATTR_SW_WAR
	.align		4
.L_14:
        /*0030*/ 	.byte	0x04, 0x36
        /*0032*/ 	.short	(.L_16 - .L_15)
.L_15:
        /*0034*/ 	.word	0x00000008
.L_16:


//--------------------- .nv.callgraph             --------------------------
	.section	.nv.callgraph,"",@"SHT_CUDA_CALLGRAPH"
	.align	4
	.sectionentsize	8
	.align		4
        /*0000*/ 	.word	0x00000000
	.align		4
        /*0004*/ 	.word	0xffffffff
	.align		4
        /*0008*/ 	.word	index@(_Z11hello_worldv)
	.align		4
        /*000c*/ 	.word	index@(vprintf)
	.align		4
        /*0010*/ 	.word	0x00000000
	.align		4
        /*0014*/ 	.word	0xfffffffe
	.align		4
        /*0018*/ 	.word	0x00000000
	.align		4
        /*001c*/ 	.word	0xfffffffd
	.align		4
        /*0020*/ 	.word	0x00000000
	.align		4
        /*0024*/ 	.word	0xfffffffc


//--------------------- .nv.constant4             --------------------------
	.section	.nv.constant4,"a",@progbits
	.align	8
	.align		8
.nv.constant4:
        /*0000*/ 	.dword	vprintf
	.align		8
        /*0008*/ 	.dword	$str


//--------------------- .text._Z11hello_worldv    --------------------------
	.section	.text._Z11hello_worldv,"ax",@progbits
	.align	128
        .global         _Z11hello_worldv
        .type           _Z11hello_worldv,@function
        .size           _Z11hello_worldv,(.L_x_2 - _Z11hello_worldv)
        .other          _Z11hello_worldv,@"STO_CUDA_ENTRY STV_DEFAULT"
_Z11hello_worldv:
.text._Z11hello_worldv:
[----:B------:R-:W0:Y:S01]  /*0000*/  LDC R1, c[0x0][0x37c] ;  /* 0x0000df00ff017b82 */ /* 0x000e220000000800 */
[----:B------:R-:W-:Y:S01]  /*0010*/  MOV R0, 0x0 ;  /* 0x0000000000007802 */ /* 0x000fe20000000f00 */
[----:B------:R-:W1:Y:S01]  /*0020*/  LDCU.64 UR4, c[0x4][0x8] ;  /* 0x01000100ff0477ac */ /* 0x000e620008000a00 */
[----:B------:R-:W-:-:S05]  /*0030*/  CS2R R6, SRZ ;  /* 0x0000000000067805 */ /* 0x000fca000001ff00 */
[----:B------:R2:W3:Y:S01]  /*0040*/  LDC.64 R2, c[0x4][R0] ;  /* 0x0100000000027b82 */ /* 0x0004e20000000a00 */
[----:B-1----:R-:W-:Y:S02]  /*0050*/  IMAD.U32 R4, RZ, RZ, UR4 ;  /* 0x00000004ff047e24 */ /* 0x002fe4000f8e00ff */
[----:B--2---:R-:W-:-:S07]  /*0060*/  IMAD.U32 R5, RZ, RZ, UR5 ;  /* 0x00000005ff057e24 */ /* 0x004fce000f8e00ff */
[----:B------:R-:W-:-:S07]  /*0070*/  LEPC R20, `(.L_x_0) ;  /* 0x000000001014794e */ /* 0x000fce0000000000 */
[----:B0--3--:R-:W-:Y:S05]  /*0080*/  CALL.ABS.NOINC R2 ;  /* 0x0000000002007343 */ /* 0x009fea0003c00000 */
.L_x_0:
[----:B------:R-:W-:Y:S05]  /*0090*/  EXIT ;  /* 0x000000000000794d */ /* 0x000fea0003800000 */
.L_x_1:
[----:B------:R-:W-:-:S00]  /*00a0*/  BRA `(.L_x_1) ;  /* 0xfffffffc00fc7947 */ /* 0x000fc0000383ffff */
[----:B------:R-:W-:-:S00]  /*00b0*/  NOP ;  /* 0x0000000000007918 */ /* 0x000fc00000000000 */
        /* <DEDUP_REMOVED lines=12> */
.L_x_2:


//--------------------- .nv.global.init           --------------------------
	.section	.nv.global.init,"aw",@progbits
.nv.global.init:
	.type		$str,@object
	.size		$str,(.L_0 - $str)
$str:
        /*0000*/ 	.byte	0x68, 0x65, 0x6c, 0x6c, 0x6f, 0x20, 0x77, 0x6f, 0x72, 0x6c, 0x64, 0x0a, 0x00
.L_0:


//--------------------- .nv.shared.reserved.0     --------------------------
	.section	.nv.shared.reserved.0,"aw",@nobits
	.weak		__nv_reservedSMEM_offset_0_alias
	.size		__nv_reservedSMEM_offset_0_alias, 0, 64
	.other		__nv_reservedSMEM_offset_0_alias,@"STO_CUDA_RESERVED_SHARED STV_DEFAULT"
__nv_reservedSMEM_offset_0_alias:
	.zero		0
	.zero		64


//--------------------- .nv.constant0._Z11hello_worldv --------------------------
	.section	.nv.constant0._Z11hello_worldv,"a",@progbits
	.sectionflags	@""
	.align	4
.nv.constant0._Z11hello_worldv:
	.zero		896


//--------------------- SYMBOLS --------------------------

	.type		.nv.reservedSmem.offset0,@object
	.size		.nv.reservedSmem.offset0,0x4
	.type		vprintf,@function
